//
// Generated by NVIDIA NVVM Compiler
//
// Compiler Build ID: CL-36424714
// Cuda compilation tools, release 13.0, V13.0.88
// Based on NVVM 20.0.0
//

.version 9.0
.target sm_100
.address_size 64

	// .globl	_Z13mergesort_gpuPiS_ii

.visible .entry _Z13mergesort_gpuPiS_ii(
	.param .u64 .ptr .align 1 _Z13mergesort_gpuPiS_ii_param_0,
	.param .u64 .ptr .align 1 _Z13mergesort_gpuPiS_ii_param_1,
	.param .u32 _Z13mergesort_gpuPiS_ii_param_2,
	.param .u32 _Z13mergesort_gpuPiS_ii_param_3
)
{
	.reg .pred 	%p<11>;
	.reg .b32 	%r<33>;
	.reg .b64 	%rd<17>;

	ld.param.u64 	%rd9, [_Z13mergesort_gpuPiS_ii_param_0];
	ld.param.u64 	%rd8, [_Z13mergesort_gpuPiS_ii_param_1];
	ld.param.u32 	%r14, [_Z13mergesort_gpuPiS_ii_param_2];
	ld.param.u32 	%r15, [_Z13mergesort_gpuPiS_ii_param_3];
	cvta.to.global.u64 	%rd1, %rd9;
	mov.u32 	%r16, %tid.x;
	mov.u32 	%r17, %ctaid.x;
	mov.u32 	%r18, %ntid.x;
	mad.lo.s32 	%r19, %r17, %r18, %r16;
	mul.lo.s32 	%r31, %r15, %r19;
	setp.ge.s32 	%p1, %r31, %r14;
	@%p1 bra 	$L__BB0_11;
	shr.u32 	%r20, %r15, 31;
	add.s32 	%r21, %r15, %r20;
	shr.s32 	%r22, %r21, 1;
	add.s32 	%r23, %r31, %r22;
	min.s32 	%r2, %r23, %r14;
	add.s32 	%r24, %r31, %r15;
	min.s32 	%r3, %r24, %r14;
	setp.lt.s32 	%p2, %r15, 2;
	setp.ge.s32 	%p3, %r23, %r3;
	and.pred  	%p4, %p2, %p3;
	@%p4 bra 	$L__BB0_11;
	cvta.to.global.u64 	%rd2, %rd8;
	mov.u32 	%r32, %r2;
	mov.u32 	%r30, %r31;
$L__BB0_3:
	setp.ne.s32 	%p5, %r32, %r3;
	@%p5 bra 	$L__BB0_5;
	add.s32 	%r7, %r31, 1;
	mul.wide.s32 	%rd13, %r31, 4;
	add.s64 	%rd16, %rd1, %rd13;
	mov.u32 	%r31, %r7;
	mov.u32 	%r32, %r3;
	bra.uni 	$L__BB0_10;
$L__BB0_5:
	setp.ne.s32 	%p6, %r31, %r2;
	@%p6 bra 	$L__BB0_7;
	add.s32 	%r8, %r32, 1;
	mul.wide.s32 	%rd12, %r32, 4;
	add.s64 	%rd16, %rd1, %rd12;
	mov.u32 	%r31, %r2;
	mov.u32 	%r32, %r8;
	bra.uni 	$L__BB0_10;
$L__BB0_7:
	mul.wide.s32 	%rd10, %r31, 4;
	add.s64 	%rd16, %rd1, %rd10;
	ld.global.u32 	%r25, [%rd16];
	mul.wide.s32 	%rd11, %r32, 4;
	add.s64 	%rd6, %rd1, %rd11;
	ld.global.u32 	%r26, [%rd6];
	setp.ge.s32 	%p7, %r25, %r26;
	@%p7 bra 	$L__BB0_9;
	add.s32 	%r31, %r31, 1;
	bra.uni 	$L__BB0_10;
$L__BB0_9:
	add.s32 	%r32, %r32, 1;
	mov.u64 	%rd16, %rd6;
$L__BB0_10:
	ld.global.u32 	%r27, [%rd16];
	mul.wide.s32 	%rd14, %r30, 4;
	add.s64 	%rd15, %rd2, %rd14;
	st.global.u32 	[%rd15], %r27;
	add.s32 	%r30, %r30, 1;
	setp.lt.s32 	%p8, %r31, %r2;
	setp.lt.s32 	%p9, %r32, %r3;
	or.pred  	%p10, %p8, %p9;
	@%p10 bra 	$L__BB0_3;
$L__BB0_11:
	ret;

}


// ===== COMPILED SASS (sm_100) =====

	.target	sm_100

	.elftype	@"ET_EXEC"


//--------------------- .note.nv.tkinfo           --------------------------
	.section	.note.nv.tkinfo,"",@"SHT_NOTE"
	.sectionflags	@"SHF_NOTE_NV_TKINFO"
	.tkinfo
        /*0018*/ 	.word	0x00000002
        /*0030*/ 	.string	""
        /*0030*/ 	.string	"ptxas"
        /*0030*/ 	.string	"Cuda compilation tools, release 13.0, V13.0.88"
        /*0030*/ 	.string	"Build cuda_13.0.r13.0/compiler.36424714_0"
        /*0030*/ 	.string	"-arch sm_100 -m 64 "



//--------------------- .note.nv.cuinfo           --------------------------
	.section	.note.nv.cuinfo,"",@"SHT_NOTE"
	.sectionflags	@"SHF_NOTE_NV_CUINFO"
        /*0018*/ 	.short	0x0002
        /*001a*/ 	.short	0x0064
        /*001c*/ 	.short	0x0082
	.zero		2


//--------------------- .nv.info                  --------------------------
	.section	.nv.info,"",@"SHT_CUDA_INFO"
	.align	4


	//----- nvinfo : EIATTR_REGCOUNT
	.align		4
        /*0000*/ 	.byte	0x04, 0x2f
        /*0002*/ 	.short	(.L_1 - .L_0)
	.align		4
.L_0:
        /*0004*/ 	.word	index@(_Z13mergesort_gpuPiS_ii)
        /*0008*/ 	.word	0x00000014


	//----- nvinfo : EIATTR_FRAME_SIZE
	.align		4
.L_1:
        /*000c*/ 	.byte	0x04, 0x11
        /*000e*/ 	.short	(.L_3 - .L_2)
	.align		4
.L_2:
        /*0010*/ 	.word	index@(_Z13mergesort_gpuPiS_ii)
        /*0014*/ 	.word	0x00000000


	//----- nvinfo : EIATTR_MIN_STACK_SIZE
	.align		4
.L_3:
        /*0018*/ 	.byte	0x04, 0x12
        /*001a*/ 	.short	(.L_5 - .L_4)
	.align		4
.L_4:
        /*001c*/ 	.word	index@(_Z13mergesort_gpuPiS_ii)
        /*0020*/ 	.word	0x00000000
.L_5:


//--------------------- .nv.compat                --------------------------
	.section	.nv.compat,"",@"SHT_CUDA_COMPAT_INFO"
	.align	4
        /*0000*/ 	.byte	0x02, 0x09, 0x00, 0x00, 0x02, 0x02, 0x01, 0x00, 0x02, 0x05, 0x05, 0x00, 0x03, 0x07, 0x01, 0x01
        /*0010*/ 	.byte	0x02, 0x03, 0x00, 0x00, 0x02, 0x06, 0x01, 0x00, 0x04, 0x0b, 0x08, 0x00, 0x09, 0x00, 0x00, 0x00
        /*0020*/ 	.byte	0x00, 0x00, 0x00, 0x00


//--------------------- .nv.info._Z13mergesort_gpuPiS_ii --------------------------
	.section	.nv.info._Z13mergesort_gpuPiS_ii,"",@"SHT_CUDA_INFO"
	.sectionflags	@""
	.align	4


	//----- nvinfo : EIATTR_CUDA_API_VERSION
	.align		4
        /*0000*/ 	.byte	0x04, 0x37
        /*0002*/ 	.short	(.L_7 - .L_6)
.L_6:
        /*0004*/ 	.word	0x00000082


	//----- nvinfo : EIATTR_KPARAM_INFO
	.align		4
.L_7:
        /*0008*/ 	.byte	0x04, 0x17
        /*000a*/ 	.short	(.L_9 - .L_8)
.L_8:
        /*000c*/ 	.word	0x00000000
        /*0010*/ 	.short	0x0003
        /*0012*/ 	.short	0x0014
        /*0014*/ 	.byte	0x00, 0xf0, 0x11, 0x00


	//----- nvinfo : EIATTR_KPARAM_INFO
	.align		4
.L_9:
        /*0018*/ 	.byte	0x04, 0x17
        /*001a*/ 	.short	(.L_11 - .L_10)
.L_10:
        /*001c*/ 	.word	0x00000000
        /*0020*/ 	.short	0x0002
        /*0022*/ 	.short	0x0010
        /*0024*/ 	.byte	0x00, 0xf0, 0x11, 0x00


	//----- nvinfo : EIATTR_KPARAM_INFO
	.align		4
.L_11:
        /*0028*/ 	.byte	0x04, 0x17
        /*002a*/ 	.short	(.L_13 - .L_12)
.L_12:
        /*002c*/ 	.word	0x00000000
        /*0030*/ 	.short	0x0001
        /*0032*/ 	.short	0x0008
        /*0034*/ 	.byte	0x00, 0xf5, 0x21, 0x00


	//----- nvinfo : EIATTR_KPARAM_INFO
	.align		4
.L_13:
        /*0038*/ 	.byte	0x04, 0x17
        /*003a*/ 	.short	(.L_15 - .L_14)
.L_14:
        /*003c*/ 	.word	0x00000000
        /*0040*/ 	.short	0x0000
        /*0042*/ 	.short	0x0000
        /*0044*/ 	.byte	0x00, 0xf5, 0x21, 0x00


	//----- nvinfo : EIATTR_SPARSE_MMA_MASK
	.align		4
.L_15:
        /*0048*/ 	.byte	0x03, 0x50
        /*004a*/ 	.short	0x0000


	//----- nvinfo : EIATTR_MAXREG_COUNT
	.align		4
        /*004c*/ 	.byte	0x03, 0x1b
        /*004e*/ 	.short	0x00ff


	//----- nvinfo : EIATTR_MERCURY_ISA_VERSION
	.align		4
        /*0050*/ 	.byte	0x03, 0x5f
        /*0052*/ 	.short	0x0101


	//----- nvinfo : EIATTR_VRC_CTA_INIT_COUNT
	.align		4
        /*0054*/ 	.byte	0x02, 0x4a
	.zero		1
	.zero		1


	//----- nvinfo : EIATTR_EXIT_INSTR_OFFSETS
	.align		4
        /*0058*/ 	.byte	0x04, 0x1c
        /*005a*/ 	.short	(.L_17 - .L_16)


	//   ....[0]....
.L_16:
        /*005c*/ 	.word	0x00000080


	//   ....[1]....
        /*0060*/ 	.word	0x000000f0


	//   ....[2]....
        /*0064*/ 	.word	0x00000360


	//----- nvinfo : EIATTR_CRS_STACK_SIZE
	.align		4
.L_17:
        /*0068*/ 	.byte	0x04, 0x1e
        /*006a*/ 	.short	(.L_19 - .L_18)
.L_18:
        /*006c*/ 	.word	0x00000000


	//----- nvinfo : EIATTR_CBANK_PARAM_SIZE
	.align		4
.L_19:
        /*0070*/ 	.byte	0x03, 0x19
        /*0072*/ 	.short	0x0018


	//----- nvinfo : EIATTR_PARAM_CBANK
	.align		4
        /*0074*/ 	.byte	0x04, 0x0a
        /*0076*/ 	.short	(.L_21 - .L_20)
	.align		4
.L_20:
        /*0078*/ 	.word	index@(.nv.constant0._Z13mergesort_gpuPiS_ii)
        /*007c*/ 	.short	0x0380
        /*007e*/ 	.short	0x0018


	//----- nvinfo : EIATTR_SW_WAR
	.align		4
.L_21:
        /*0080*/ 	.byte	0x04, 0x36
        /*0082*/ 	.short	(.L_23 - .L_22)
.L_22:
        /*0084*/ 	.word	0x00000008
.L_23:


//--------------------- .nv.callgraph             --------------------------
	.section	.nv.callgraph,"",@"SHT_CUDA_CALLGRAPH"
	.align	4
	.sectionentsize	8
	.align		4
        /*0000*/ 	.word	0x00000000
	.align		4
        /*0004*/ 	.word	0xffffffff
	.align		4
        /*0008*/ 	.word	0x00000000
	.align		4
        /*000c*/ 	.word	0xfffffffe
	.align		4
        /*0010*/ 	.word	0x00000000
	.align		4
        /*0014*/ 	.word	0xfffffffd
	.align		4
        /*0018*/ 	.word	0x00000000
	.align		4
        /*001c*/ 	.word	0xfffffffc


//--------------------- .text._Z13mergesort_gpuPiS_ii --------------------------
	.section	.text._Z13mergesort_gpuPiS_ii,"ax",@progbits
	.align	128
        .global         _Z13mergesort_gpuPiS_ii
        .type           _Z13mergesort_gpuPiS_ii,@function
        .size           _Z13mergesort_gpuPiS_ii,(.L_x_4 - _Z13mergesort_gpuPiS_ii)
        .other          _Z13mergesort_gpuPiS_ii,@"STO_CUDA_ENTRY STV_DEFAULT"
_Z13mergesort_gpuPiS_ii:
.text._Z13mergesort_gpuPiS_ii:
[----:B------:R-:W-:Y:S01]  /*0000*/  LDC R1, c[0x0][0x37c] ;  /* 0x0000df00ff017b82 */ /* 0x000fe20000000800 */
[----:B------:R-:W0:Y:S07]  /*0010*/  S2R R0, SR_TID.X ;  /* 0x0000000000007919 */ /* 0x000e2e0000002100 */
[----:B------:R-:W0:Y:S08]  /*0020*/  S2UR UR4, SR_CTAID.X ;  /* 0x00000000000479c3 */ /* 0x000e300000002500 */
[----:B------:R-:W0:Y:S08]  /*0030*/  LDC R3, c[0x0][0x360] ;  /* 0x0000d800ff037b82 */ /* 0x000e300000000800 */
[----:B------:R-:W1:Y:S01]  /*0040*/  LDC.64 R8, c[0x0][0x390] ;  /* 0x0000e400ff087b82 */ /* 0x000e620000000a00 */
[----:B0-----:R-:W-:-:S04]  /*0050*/  IMAD R0, R3, UR4, R0 ;  /* 0x0000000403007c24 */ /* 0x001fc8000f8e0200 */
[----:B-1----:R-:W-:-:S05]  /*0060*/  IMAD R3, R0, R9, RZ ;  /* 0x0000000900037224 */ /* 0x002fca00078e02ff */
[----:B------:R-:W-:-:S13]  /*0070*/  ISETP.GE.AND P0, PT, R3, R8, PT ;  /* 0x000000080300720c */ /* 0x000fda0003f06270 */
[----:B------:R-:W-:Y:S05]  /*0080*/  @P0 EXIT ;  /* 0x000000000000094d */ /* 0x000fea0003800000 */
[----:B------:R-:W-:Y:S01]  /*0090*/  IMAD.MOV.U32 R11, RZ, RZ, R3 ;  /* 0x000000ffff0b7224 */ /* 0x000fe200078e0003 */
[C---:B------:R-:W-:Y:S02]  /*00a0*/  LEA.HI R0, R9.reuse, R9, RZ, 0x1 ;  /* 0x0000000909007211 */ /* 0x040fe400078f08ff */
[----:B------:R-:W-:Y:S02]  /*00b0*/  ISETP.LT.AND P1, PT, R9, 0x2, PT ;  /* 0x000000020900780c */ /* 0x000fe40003f21270 */
[----:B------:R-:W-:Y:S02]  /*00c0*/  LEA.HI.SX32 R7, R0, R11, 0x1f ;  /* 0x0000000b00077211 */ /* 0x000fe400078ffaff */
[----:B------:R-:W-:-:S04]  /*00d0*/  VIADDMNMX R12, R11, R9, R8, PT ;  /* 0x000000090b0c7246 */ /* 0x000fc80003800108 */
[----:B------:R-:W-:-:S13]  /*00e0*/  ISETP.GE.AND P0, PT, R7, R12, PT ;  /* 0x0000000c0700720c */ /* 0x000fda0003f06270 */
[----:B------:R-:W-:Y:S05]  /*00f0*/  @P0 EXIT P1 ;  /* 0x000000000000094d */ /* 0x000fea0000800000 */
[----:B------:R-:W0:Y:S01]  /*0100*/  LDC.64 R2, c[0x0][0x380] ;  /* 0x0000e000ff027b82 */ /* 0x000e220000000a00 */
[----:B------:R-:W-:Y:S01]  /*0110*/  VIMNMX R10, PT, PT, R7, R8, PT ;  /* 0x00000008070a7248 */ /* 0x000fe20003fe0100 */
[----:B------:R-:W1:Y:S01]  /*0120*/  LDCU.64 UR4, c[0x0][0x358] ;  /* 0x00006b00ff0477ac */ /* 0x000e620008000a00 */
[----:B------:R-:W-:-:S03]  /*0130*/  MOV R15, R11 ;  /* 0x0000000b000f7202 */ /* 0x000fc60000000f00 */
[----:B------:R-:W-:Y:S02]  /*0140*/  IMAD.MOV.U32 R13, RZ, RZ, R10 ;  /* 0x000000ffff0d7224 */ /* 0x000fe400078e000a */
[----:B------:R-:W2:Y:S05]  /*0150*/  LDC.64 R4, c[0x0][0x388] ;  /* 0x0000e200ff047b82 */ /* 0x000eaa0000000a00 */
.L_x_2:
[----:B------:R-:W-:Y:S01]  /*0160*/  ISETP.NE.AND P0, PT, R13, R12, PT ;  /* 0x0000000c0d00720c */ /* 0x000fe20003f05270 */
[----:B------:R-:W-:-:S12]  /*0170*/  BSSY.RECONVERGENT B0, `(.L_x_0) ;  /* 0x0000017000007945 */ /* 0x000fd80003800200 */
[----:B---3--:R-:W3:Y:S01]  /*0180*/  @!P0 LDC.64 R6, c[0x0][0x380] ;  /* 0x0000e000ff068b82 */ /* 0x008ee20000000a00 */
[C---:B------:R-:W-:Y:S02]  /*0190*/  @!P0 VIADD R0, R11.reuse, 0x1 ;  /* 0x000000010b008836 */ /* 0x040fe40000000000 */
[----:B------:R-:W-:Y:S02]  /*01a0*/  @!P0 IMAD.MOV.U32 R13, RZ, RZ, R12 ;  /* 0x000000ffff0d8224 */ /* 0x000fe400078e000c */
[----:B---3--:R-:W-:Y:S01]  /*01b0*/  @!P0 IMAD.WIDE R6, R11, 0x4, R6 ;  /* 0x000000040b068825 */ /* 0x008fe200078e0206 */
[----:B------:R-:W-:Y:S01]  /*01c0*/  @!P0 MOV R11, R0 ;  /* 0x00000000000b8202 */ /* 0x000fe20000000f00 */
[----:B------:R-:W-:Y:S06]  /*01d0*/  @!P0 BRA `(.L_x_1) ;  /* 0x0000000000408947 */ /* 0x000fec0003800000 */
[----:B------:R-:W-:-:S13]  /*01e0*/  ISETP.NE.AND P0, PT, R11, R10, PT ;  /* 0x0000000a0b00720c */ /* 0x000fda0003f05270 */
[----:B------:R-:W3:Y:S01]  /*01f0*/  @!P0 LDC.64 R6, c[0x0][0x380] ;  /* 0x0000e000ff068b82 */ /* 0x000ee20000000a00 */
[C---:B------:R-:W-:Y:S01]  /*0200*/  @!P0 VIADD R0, R13.reuse, 0x1 ;  /* 0x000000010d008836 */ /* 0x040fe20000000000 */
[----:B------:R-:W-:Y:S01]  /*0210*/  @!P0 MOV R11, R10 ;  /* 0x0000000a000b8202 */ /* 0x000fe20000000f00 */
[----:B---3--:R-:W-:-:S04]  /*0220*/  @!P0 IMAD.WIDE R6, R13, 0x4, R6 ;  /* 0x000000040d068825 */ /* 0x008fc800078e0206 */
[----:B------:R-:W-:Y:S01]  /*0230*/  @!P0 IMAD.MOV.U32 R13, RZ, RZ, R0 ;  /* 0x000000ffff0d8224 */ /* 0x000fe200078e0000 */
[----:B------:R-:W-:Y:S06]  /*0240*/  @!P0 BRA `(.L_x_1) ;  /* 0x0000000000248947 */ /* 0x000fec0003800000 */
[----:B0-----:R-:W-:-:S04]  /*0250*/  IMAD.WIDE R6, R11, 0x4, R2 ;  /* 0x000000040b067825 */ /* 0x001fc800078e0202 */
[----:B------:R-:W-:Y:S01]  /*0260*/  IMAD.WIDE R8, R13, 0x4, R2 ;  /* 0x000000040d087825 */ /* 0x000fe200078e0202 */
[----:B-1----:R-:W3:Y:S04]  /*0270*/  LDG.E R0, desc[UR4][R6.64] ;  /* 0x0000000406007981 */ /* 0x002ee8000c1e1900 */
[----:B------:R-:W3:Y:S02]  /*0280*/  LDG.E R17, desc[UR4][R8.64] ;  /* 0x0000000408117981 */ /* 0x000ee4000c1e1900 */
[----:B---3--:R-:W-:-:S13]  /*0290*/  ISETP.GE.AND P0, PT, R0, R17, PT ;  /* 0x000000110000720c */ /* 0x008fda0003f06270 */
[----:B------:R-:W-:Y:S01]  /*02a0*/  @P0 MOV R6, R8 ;  /* 0x0000000800060202 */ /* 0x000fe20000000f00 */
[----:B------:R-:W-:Y:S01]  /*02b0*/  @P0 IMAD.MOV.U32 R7, RZ, RZ, R9 ;  /* 0x000000ffff070224 */ /* 0x000fe200078e0009 */
[----:B------:R-:W-:Y:S01]  /*02c0*/  @!P0 IADD3 R11, PT, PT, R11, 0x1, RZ ;  /* 0x000000010b0b8810 */ /* 0x000fe20007ffe0ff */
[----:B------:R-:W-:-:S07]  /*02d0*/  @P0 VIADD R13, R13, 0x1 ;  /* 0x000000010d0d0836 */ /* 0x000fce0000000000 */
.L_x_1:
[----:B-1----:R-:W-:Y:S05]  /*02e0*/  BSYNC.RECONVERGENT B0 ;  /* 0x0000000000007941 */ /* 0x002fea0003800200 */
.L_x_0:
[----:B------:R-:W3:Y:S01]  /*02f0*/  LDG.E R7, desc[UR4][R6.64] ;  /* 0x0000000406077981 */ /* 0x000ee2000c1e1900 */
[----:B--2---:R-:W-:Y:S01]  /*0300*/  IMAD.WIDE R8, R15, 0x4, R4 ;  /* 0x000000040f087825 */ /* 0x004fe200078e0204 */
[----:B------:R-:W-:Y:S02]  /*0310*/  ISETP.GE.AND P0, PT, R13, R12, PT ;  /* 0x0000000c0d00720c */ /* 0x000fe40003f06270 */
[----:B------:R-:W-:Y:S02]  /*0320*/  IADD3 R15, PT, PT, R15, 0x1, RZ ;  /* 0x000000010f0f7810 */ /* 0x000fe40007ffe0ff */
[----:B------:R-:W-:Y:S01]  /*0330*/  ISETP.LT.OR P0, PT, R11, R10, !P0 ;  /* 0x0000000a0b00720c */ /* 0x000fe20004701670 */
[----:B---3--:R3:W-:-:S12]  /*0340*/  STG.E desc[UR4][R8.64], R7 ;  /* 0x0000000708007986 */ /* 0x0087d8000c101904 */
[----:B------:R-:W-:Y:S05]  /*0350*/  @P0 BRA `(.L_x_2) ;  /* 0xfffffffc00800947 */ /* 0x000fea000383ffff */
[----:B------:R-:W-:Y:S05]  /*0360*/  EXIT ;  /* 0x000000000000794d */ /* 0x000fea0003800000 */
.L_x_3:
[----:B------:R-:W-:-:S00]  /*0370*/  BRA `(.L_x_3) ;  /* 0xfffffffc00fc7947 */ /* 0x000fc0000383ffff */
[----:B------:R-:W-:-:S00]  /*0380*/  NOP ;  /* 0x0000000000007918 */ /* 0x000fc00000000000 */
[----:B------:R-:W-:-:S00]  /*0390*/  NOP ;  /* 0x0000000000007918 */ /* 0x000fc00000000000 */
[----:B------:R-:W-:-:S00]  /*03a0*/  NOP ;  /* 0x0000000000007918 */ /* 0x000fc00000000000 */
[----:B------:R-:W-:-:S00]  /*03b0*/  NOP ;  /* 0x0000000000007918 */ /* 0x000fc00000000000 */
[----:B------:R-:W-:-:S00]  /*03c0*/  NOP ;  /* 0x0000000000007918 */ /* 0x000fc00000000000 */
[----:B------:R-:W-:-:S00]  /*03d0*/  NOP ;  /* 0x0000000000007918 */ /* 0x000fc00000000000 */
[----:B------:R-:W-:-:S00]  /*03e0*/  NOP ;  /* 0x0000000000007918 */ /* 0x000fc00000000000 */
[----:B------:R-:W-:-:S00]  /*03f0*/  NOP ;  /* 0x0000000000007918 */ /* 0x000fc00000000000 */
.L_x_4:


//--------------------- .nv.shared.reserved.0     --------------------------
	.section	.nv.shared.reserved.0,"aw",@nobits
	.weak		__nv_reservedSMEM_offset_0_alias
	.size		__nv_reservedSMEM_offset_0_alias, 0, 64
	.other		__nv_reservedSMEM_offset_0_alias,@"STO_CUDA_RESERVED_SHARED STV_DEFAULT"
__nv_reservedSMEM_offset_0_alias:
	.zero		0
	.zero		64


//--------------------- .nv.constant0._Z13mergesort_gpuPiS_ii --------------------------
	.section	.nv.constant0._Z13mergesort_gpuPiS_ii,"a",@progbits
	.sectionflags	@""
	.align	4
.nv.constant0._Z13mergesort_gpuPiS_ii:
	.zero		920


//--------------------- SYMBOLS --------------------------

	.type		.nv.reservedSmem.offset0,@object
	.size		.nv.reservedSmem.offset0,0x4
